	.headerflags	@"EF_CUDA_TEXMODE_UNIFIED EF_CUDA_64BIT_ADDRESS EF_CUDA_ACCELERATORS EF_CUDA_SM90 EF_CUDA_VIRTUAL_SM(EF_CUDA_SM90)"
	.elftype	@"ET_EXEC"


//--------------------- .nv.info                  --------------------------
	.section	.nv.info,"",@"SHT_CUDA_INFO"
	.align	4


	//----- nvinfo : EIATTR_REGCOUNT
	.align		4
        /*0000*/ 	.byte	0x04, 0x2f
        /*0002*/ 	.short	(.L_3 - .L_2)
	.align		4
.L_2:
        /*0004*/ 	.word	index@(triton_poi_fused__native_batch_norm_legit_no_training_cat_relu_32)
        /*0008*/ 	.word	0x00000026


	//----- nvinfo : EIATTR_MIN_STACK_SIZE
	.align		4
.L_3:
        /*000c*/ 	.byte	0x04, 0x12
        /*000e*/ 	.short	(.L_5 - .L_4)
	.align		4
.L_4:
        /*0010*/ 	.word	index@(triton_poi_fused__native_batch_norm_legit_no_training_cat_relu_32)
        /*0014*/ 	.word	0x00000000


	//----- nvinfo : EIATTR_FRAME_SIZE
	.align		4
.L_5:
        /*0018*/ 	.byte	0x04, 0x11
        /*001a*/ 	.short	(.L_7 - .L_6)
	.align		4
.L_6:
        /*001c*/ 	.word	index@(triton_poi_fused__native_batch_norm_legit_no_training_cat_relu_32)
        /*0020*/ 	.word	0x00000000


	//----- nvinfo : EIATTR_MIN_STACK_SIZE
	.align		4
.L_7:
        /*0024*/ 	.byte	0x04, 0x12
        /*0026*/ 	.short	(.L_9 - .L_8)
	.align		4
.L_8:
        /*0028*/ 	.word	index@(triton_poi_fused__native_batch_norm_legit_no_training_cat_relu_32)
        /*002c*/ 	.word	0x00000000
.L_9:


//--------------------- .nv.info.triton_poi_fused__native_batch_norm_legit_no_training_cat_relu_32 --------------------------
	.section	.nv.info.triton_poi_fused__native_batch_norm_legit_no_training_cat_relu_32,"",@"SHT_CUDA_INFO"
	.sectionflags	@""
	.align	4


	//----- nvinfo : EIATTR_CUDA_API_VERSION
	.align		4
        /*0000*/ 	.byte	0x04, 0x37
        /*0002*/ 	.short	(.L_11 - .L_10)
.L_10:
        /*0004*/ 	.word	0x0000007c


	//----- nvinfo : EIATTR_KPARAM_INFO
	.align		4
.L_11:
        /*0008*/ 	.byte	0x04, 0x17
        /*000a*/ 	.short	(.L_13 - .L_12)
.L_12:
        /*000c*/ 	.word	0x00000000
        /*0010*/ 	.short	0x0009
        /*0012*/ 	.short	0x0048
        /*0014*/ 	.byte	0x00, 0xf0, 0x11, 0x00


	//----- nvinfo : EIATTR_KPARAM_INFO
	.align		4
.L_13:
        /*0018*/ 	.byte	0x04, 0x17
        /*001a*/ 	.short	(.L_15 - .L_14)
.L_14:
        /*001c*/ 	.word	0x00000000
        /*0020*/ 	.short	0x0008
        /*0022*/ 	.short	0x0040
        /*0024*/ 	.byte	0x00, 0xf4, 0x21, 0x00


	//----- nvinfo : EIATTR_KPARAM_INFO
	.align		4
.L_15:
        /*0028*/ 	.byte	0x04, 0x17
        /*002a*/ 	.short	(.L_17 - .L_16)
.L_16:
        /*002c*/ 	.word	0x00000000
        /*0030*/ 	.short	0x0007
        /*0032*/ 	.short	0x0038
        /*0034*/ 	.byte	0x00, 0xf4, 0x21, 0x00


	//----- nvinfo : EIATTR_KPARAM_INFO
	.align		4
.L_17:
        /*0038*/ 	.byte	0x04, 0x17
        /*003a*/ 	.short	(.L_19 - .L_18)
.L_18:
        /*003c*/ 	.word	0x00000000
        /*0040*/ 	.short	0x0006
        /*0042*/ 	.short	0x0030
        /*0044*/ 	.byte	0x00, 0xf4, 0x21, 0x00


	//----- nvinfo : EIATTR_KPARAM_INFO
	.align		4
.L_19:
        /*0048*/ 	.byte	0x04, 0x17
        /*004a*/ 	.short	(.L_21 - .L_20)
.L_20:
        /*004c*/ 	.word	0x00000000
        /*0050*/ 	.short	0x0005
        /*0052*/ 	.short	0x0028
        /*0054*/ 	.byte	0x00, 0xf4, 0x21, 0x00


	//----- nvinfo : EIATTR_KPARAM_INFO
	.align		4
.L_21:
        /*0058*/ 	.byte	0x04, 0x17
        /*005a*/ 	.short	(.L_23 - .L_22)
.L_22:
        /*005c*/ 	.word	0x00000000
        /*0060*/ 	.short	0x0004
        /*0062*/ 	.short	0x0020
        /*0064*/ 	.byte	0x00, 0xf4, 0x21, 0x00


	//----- nvinfo : EIATTR_KPARAM_INFO
	.align		4
.L_23:
        /*0068*/ 	.byte	0x04, 0x17
        /*006a*/ 	.short	(.L_25 - .L_24)
.L_24:
        /*006c*/ 	.word	0x00000000
        /*0070*/ 	.short	0x0003
        /*0072*/ 	.short	0x0018
        /*0074*/ 	.byte	0x00, 0xf4, 0x21, 0x00


	//----- nvinfo : EIATTR_KPARAM_INFO
	.align		4
.L_25:
        /*0078*/ 	.byte	0x04, 0x17
        /*007a*/ 	.short	(.L_27 - .L_26)
.L_26:
        /*007c*/ 	.word	0x00000000
        /*0080*/ 	.short	0x0002
        /*0082*/ 	.short	0x0010
        /*0084*/ 	.byte	0x00, 0xf4, 0x21, 0x00


	//----- nvinfo : EIATTR_KPARAM_INFO
	.align		4
.L_27:
        /*0088*/ 	.byte	0x04, 0x17
        /*008a*/ 	.short	(.L_29 - .L_28)
.L_28:
        /*008c*/ 	.word	0x00000000
        /*0090*/ 	.short	0x0001
        /*0092*/ 	.short	0x0008
        /*0094*/ 	.byte	0x00, 0xf4, 0x21, 0x00


	//----- nvinfo : EIATTR_KPARAM_INFO
	.align		4
.L_29:
        /*0098*/ 	.byte	0x04, 0x17
        /*009a*/ 	.short	(.L_31 - .L_30)
.L_30:
        /*009c*/ 	.word	0x00000000
        /*00a0*/ 	.short	0x0000
        /*00a2*/ 	.short	0x0000
        /*00a4*/ 	.byte	0x00, 0xf4, 0x21, 0x00


	//----- nvinfo : EIATTR_SPARSE_MMA_MASK
	.align		4
.L_31:
        /*00a8*/ 	.byte	0x03, 0x50
        /*00aa*/ 	.short	0x0000


	//----- nvinfo : EIATTR_MAXREG_COUNT
	.align		4
        /*00ac*/ 	.byte	0x03, 0x1b
        /*00ae*/ 	.short	0x00ff


	//----- nvinfo : EIATTR_EXIT_INSTR_OFFSETS
	.align		4
        /*00b0*/ 	.byte	0x04, 0x1c
        /*00b2*/ 	.short	(.L_33 - .L_32)


	//   ....[0]....
.L_32:
        /*00b4*/ 	.word	0x00000d20


	//----- nvinfo : EIATTR_REQNTID
	.align		4
.L_33:
        /*00b8*/ 	.byte	0x04, 0x10
        /*00ba*/ 	.short	(.L_35 - .L_34)
.L_34:
        /*00bc*/ 	.word	0x00000080
        /*00c0*/ 	.word	0x00000001
        /*00c4*/ 	.word	0x00000001


	//----- nvinfo : EIATTR_CBANK_PARAM_SIZE
	.align		4
.L_35:
        /*00c8*/ 	.byte	0x03, 0x19
        /*00ca*/ 	.short	0x004c


	//----- nvinfo : EIATTR_PARAM_CBANK
	.align		4
        /*00cc*/ 	.byte	0x04, 0x0a
        /*00ce*/ 	.short	(.L_37 - .L_36)
	.align		4
.L_36:
        /*00d0*/ 	.word	index@(.nv.constant0.triton_poi_fused__native_batch_norm_legit_no_training_cat_relu_32)
        /*00d4*/ 	.short	0x0210
        /*00d6*/ 	.short	0x004c


	//----- nvinfo : EIATTR_SW_WAR
	.align		4
.L_37:
        /*00d8*/ 	.byte	0x04, 0x36
        /*00da*/ 	.short	(.L_39 - .L_38)
.L_38:
        /*00dc*/ 	.word	0x00000008
.L_39:


//--------------------- .nv.callgraph             --------------------------
	.section	.nv.callgraph,"",@"SHT_CUDA_CALLGRAPH"
	.align	4
	.sectionentsize	8
	.align		4
        /*0000*/ 	.word	0x00000000
	.align		4
        /*0004*/ 	.word	0xffffffff
	.align		4
        /*0008*/ 	.word	0x00000000
	.align		4
        /*000c*/ 	.word	0xfffffffe
	.align		4
        /*0010*/ 	.word	0x00000000
	.align		4
        /*0014*/ 	.word	0xfffffffd
	.align		4
        /*0018*/ 	.word	0x00000000
	.align		4
        /*001c*/ 	.word	0xfffffffc


//--------------------- .nv.constant4             --------------------------
	.section	.nv.constant4,"a",@progbits
	.align	8
	.align		8
.nv.constant4:
        /*0000*/ 	.dword	_$_str
	.align		8
        /*0008*/ 	.dword	_$_str_$_2


//--------------------- .text.triton_poi_fused__native_batch_norm_legit_no_training_cat_relu_32 --------------------------
	.section	.text.triton_poi_fused__native_batch_norm_legit_no_training_cat_relu_32,"ax",@progbits
	.align	128
        .global         triton_poi_fused__native_batch_norm_legit_no_training_cat_relu_32
        .type           triton_poi_fused__native_batch_norm_legit_no_training_cat_relu_32,@function
        .size           triton_poi_fused__native_batch_norm_legit_no_training_cat_relu_32,(.L_x_1 - triton_poi_fused__native_batch_norm_legit_no_training_cat_relu_32)
        .other          triton_poi_fused__native_batch_norm_legit_no_training_cat_relu_32,@"STO_CUDA_ENTRY STV_DEFAULT"
triton_poi_fused__native_batch_norm_legit_no_training_cat_relu_32:
.text.triton_poi_fused__native_batch_norm_legit_no_training_cat_relu_32:
[----:B------:R-:W-:Y:S01]  /*0000*/  LDC R1, c[0x0][0x28] ;  /* 0x00000a00ff017b82 */ /* 0x000fe20000000800 */
[----:B------:R-:W1:Y:S07]  /*0010*/  S2R R0, SR_TID.X ;  /* 0x0000000000007919 */ /* 0x000e6e0000002100 */
[----:B------:R-:W2:Y:S01]  /*0020*/  LDC.64 R4, c[0x0][0x230] ;  /* 0x00008c00ff047b82 */ /* 0x000ea20000000a00 */
[----:B------:R-:W-:Y:S01]  /*0030*/  ULDC.64 UR4, c[0x0][0x208] ;  /* 0x0000820000047ab9 */ /* 0x000fe20000000a00 */
[----:B------:R-:W-:Y:S01]  /*0040*/  ULDC.64 UR6, c[0x0][0x218] ;  /* 0x0000860000067ab9 */ /* 0x000fe20000000a00 */
[----:B------:R-:W3:Y:S01]  /*0050*/  S2R R21, SR_CTAID.X ;  /* 0x0000000000157919 */ /* 0x000ee20000002500 */
[----:B------:R-:W-:Y:S01]  /*0060*/  ULDC.64 UR8, c[0x0][0x220] ;  /* 0x0000880000087ab9 */ /* 0x000fe20000000a00 */
[----:B------:R-:W-:-:S03]  /*0070*/  CS2R R14, SRZ ;  /* 0x00000000000e7805 */ /* 0x000fc6000001ff00 */
[----:B------:R-:W4:Y:S01]  /*0080*/  LDC.64 R34, c[0x0][0x228] ;  /* 0x00008a00ff227b82 */ /* 0x000f220000000a00 */
[----:B-1----:R-:W-:Y:S01]  /*0090*/  IMAD.SHL.U32 R0, R0, 0x4, RZ ;  /* 0x0000000400007824 */ /* 0x002fe200078e00ff */
[----:B---3--:R-:W-:-:S04]  /*00a0*/  SHF.R.S32.HI R2, RZ, 0x15, R21 ;  /* 0x00000015ff027819 */ /* 0x008fc80000011415 */
[----:B------:R-:W-:Y:S02]  /*00b0*/  LOP3.LUT R0, R0, 0x1fc, RZ, 0xc0, !PT ;  /* 0x000001fc00007812 */ /* 0x000fe400078ec0ff */
[----:B------:R-:W-:-:S03]  /*00c0*/  SGXT R2, R2, 0x1 ;  /* 0x000000010202781a */ /* 0x000fc60000000200 */
[----:B------:R-:W-:-:S05]  /*00d0*/  IMAD R21, R21, 0x400, R0 ;  /* 0x0000040015157824 */ /* 0x000fca00078e0200 */
[----:B------:R-:W-:-:S04]  /*00e0*/  LEA.HI R8, R2, R21, RZ, 0xa ;  /* 0x0000001502087211 */ /* 0x000fc800078f50ff */
[----:B------:R-:W-:-:S05]  /*00f0*/  SHF.R.S32.HI R9, RZ, 0xa, R8 ;  /* 0x0000000aff097819 */ /* 0x000fca0000011408 */
[----:B------:R-:W-:-:S05]  /*0100*/  IMAD.HI R0, R9, 0x3e0f83e1, RZ ;  /* 0x3e0f83e109007827 */ /* 0x000fca00078e02ff */
[----:B------:R-:W-:-:S04]  /*0110*/  SHF.R.U32.HI R3, RZ, 0x1f, R0 ;  /* 0x0000001fff037819 */ /* 0x000fc80000011600 */
[----:B------:R-:W-:Y:S01]  /*0120*/  LEA.HI.SX32 R6, R0, R3, 0x1b ;  /* 0x0000000300067211 */ /* 0x000fe200078fdaff */
[----:B------:R-:W-:-:S04]  /*0130*/  VIADD R0, R21, 0x200 ;  /* 0x0000020015007836 */ /* 0x000fc80000000000 */
[----:B------:R-:W-:Y:S01]  /*0140*/  IMAD R9, R6, -0x84, R9 ;  /* 0xffffff7c06097824 */ /* 0x000fe200078e0209 */
[----:B------:R-:W-:-:S03]  /*0150*/  LEA.HI R6, R2, R0, RZ, 0xa ;  /* 0x0000000002067211 */ /* 0x000fc600078f50ff */
[----:B--2---:R-:W-:Y:S01]  /*0160*/  IMAD.WIDE R2, R9, 0x4, R4 ;  /* 0x0000000409027825 */ /* 0x004fe200078e0204 */
[----:B------:R-:W-:-:S05]  /*0170*/  SHF.R.S32.HI R29, RZ, 0xa, R6 ;  /* 0x0000000aff1d7819 */ /* 0x000fca0000011406 */
[----:B------:R-:W-:Y:S01]  /*0180*/  IMAD.HI R7, R29, 0x3e0f83e1, RZ ;  /* 0x3e0f83e11d077827 */ /* 0x000fe200078e02ff */
[----:B------:R1:W2:Y:S04]  /*0190*/  LDG.E.EL R2, desc[UR4][R2.64] ;  /* 0x0000000402027981 */ /* 0x0002a8000c2e1900 */
[----:B------:R-:W-:-:S04]  /*01a0*/  SHF.R.U32.HI R10, RZ, 0x1f, R7 ;  /* 0x0000001fff0a7819 */ /* 0x000fc80000011607 */
[----:B------:R-:W-:-:S05]  /*01b0*/  LEA.HI.SX32 R10, R7, R10, 0x1b ;  /* 0x0000000a070a7211 */ /* 0x000fca00078fdaff */
[----:B------:R-:W-:-:S04]  /*01c0*/  IMAD R29, R10, -0x84, R29 ;  /* 0xffffff7c0a1d7824 */ /* 0x000fc800078e021d */
[----:B------:R-:W-:-:S05]  /*01d0*/  IMAD.WIDE R4, R29, 0x4, R4 ;  /* 0x000000041d047825 */ /* 0x000fca00078e0204 */
[----:B------:R3:W5:Y:S01]  /*01e0*/  LDG.E.EL R10, desc[UR4][R4.64] ;  /* 0x00000004040a7981 */ /* 0x000762000c2e1900 */
[----:B------:R-:W-:Y:S01]  /*01f0*/  IMAD.HI R11, R0, 0x3e0f83e1, RZ ;  /* 0x3e0f83e1000b7827 */ /* 0x000fe200078e02ff */
[----:B------:R-:W-:Y:S02]  /*0200*/  LOP3.LUT R7, R6, 0xfffffc00, RZ, 0xc0, !PT ;  /* 0xfffffc0006077812 */ /* 0x000fe400078ec0ff */
[C---:B------:R-:W-:Y:S01]  /*0210*/  ISETP.GT.AND P3, PT, R29.reuse, 0x77, PT ;  /* 0x000000771d00780c */ /* 0x040fe20003f64270 */
[----:B-1----:R-:W-:Y:S01]  /*0220*/  VIADD R3, R29, 0xffffff94 ;  /* 0xffffff941d037836 */ /* 0x002fe20000000000 */
[----:B------:R-:W-:Y:S01]  /*0230*/  SHF.R.U32.HI R12, RZ, 0x1f, R11 ;  /* 0x0000001fff0c7819 */ /* 0x000fe2000001160b */
[----:B------:R-:W-:-:S03]  /*0240*/  IMAD.IADD R6, R0, 0x1, -R7 ;  /* 0x0000000100067824 */ /* 0x000fc600078e0a07 */
[----:B------:R-:W-:Y:S02]  /*0250*/  LEA.HI.SX32 R11, R11, R12, 0x11 ;  /* 0x0000000c0b0b7211 */ /* 0x000fe400078f8aff */
[----:B---3--:R-:W-:Y:S02]  /*0260*/  CS2R R4, SRZ ;  /* 0x0000000000047805 */ /* 0x008fe4000001ff00 */
[----:B------:R-:W-:Y:S01]  /*0270*/  ISETP.GE.U32.AND P4, PT, R3, 0xc, PT ;  /* 0x0000000c0300780c */ /* 0x000fe20003f86070 */
[----:B------:R-:W-:Y:S02]  /*0280*/  IMAD R7, R11, 0x3000, R6 ;  /* 0x000030000b077824 */ /* 0x000fe400078e0206 */
[----:B------:R-:W-:-:S03]  /*0290*/  IMAD.SHL.U32 R6, R29, 0x400, RZ ;  /* 0x000004001d067824 */ /* 0x000fc600078e00ff */
[----:B------:R-:W-:Y:S02]  /*02a0*/  SHF.R.S32.HI R13, RZ, 0x1f, R7 ;  /* 0x0000001fff0d7819 */ /* 0x000fe40000011407 */
[----:B------:R-:W-:-:S04]  /*02b0*/  IADD3 R7, P0, R6, R7, RZ ;  /* 0x0000000706077210 */ /* 0x000fc80007f1e0ff */
[----:B------:R-:W-:Y:S01]  /*02c0*/  LEA.HI.X.SX32 R6, R6, R13, 0x1, P0 ;  /* 0x0000000d06067211 */ /* 0x000fe200000f0eff */
[C---:B------:R-:W-:Y:S01]  /*02d0*/  IMAD.SHL.U32 R22, R7.reuse, 0x4, RZ ;  /* 0x0000000407167824 */ /* 0x040fe200078e00ff */
[----:B------:R-:W-:Y:S02]  /*02e0*/  CS2R R12, SRZ ;  /* 0x00000000000c7805 */ /* 0x000fe4000001ff00 */
[----:B------:R-:W-:Y:S02]  /*02f0*/  SHF.L.U64.HI R3, R7, 0x2, R6 ;  /* 0x0000000207037819 */ /* 0x000fe40000010206 */
[----:B------:R-:W-:Y:S02]  /*0300*/  CS2R R6, SRZ ;  /* 0x0000000000067805 */ /* 0x000fe4000001ff00 */
[----:B------:R-:W-:Y:S02]  /*0310*/  IADD3 R18, P0, R22, UR6, RZ ;  /* 0x0000000616127c10 */ /* 0x000fe4000ff1e0ff */
[----:B------:R-:W-:-:S02]  /*0320*/  IADD3 R22, P1, R22, UR8, RZ ;  /* 0x0000000816167c10 */ /* 0x000fc4000ff3e0ff */
[----:B------:R-:W-:Y:S02]  /*0330*/  IADD3.X R19, R3, UR7, RZ, P0, !PT ;  /* 0x0000000703137c10 */ /* 0x000fe400087fe4ff */
[----:B------:R-:W-:-:S03]  /*0340*/  IADD3.X R23, R3, UR9, RZ, P1, !PT ;  /* 0x0000000903177c10 */ /* 0x000fc60008ffe4ff */
[----:B------:R1:W3:Y:S04]  /*0350*/  @!P4 LDG.E.128 R12, desc[UR4][R18.64+-0x6c000] ;  /* 0xf9400004120cc981 */ /* 0x0002e8000c1e1d00 */
[----:B------:R5:W3:Y:S01]  /*0360*/  @P3 LDG.E.128 R4, desc[UR4][R22.64+-0x78000] ;  /* 0xf880000416043981 */ /* 0x000ae2000c1e1d00 */
[----:B------:R-:W-:Y:S01]  /*0370*/  IMAD.HI R16, R21, 0x3e0f83e1, RZ ;  /* 0x3e0f83e115107827 */ /* 0x000fe200078e02ff */
[----:B------:R-:W-:-:S03]  /*0380*/  LOP3.LUT R8, R8, 0xfffffc00, RZ, 0xc0, !PT ;  /* 0xfffffc0008087812 */ /* 0x000fc600078ec0ff */
[----:B------:R-:W-:Y:S01]  /*0390*/  IMAD R32, R11, -0x21000, R0 ;  /* 0xfffdf0000b207824 */ /* 0x000fe200078e0200 */
[----:B------:R-:W-:Y:S01]  /*03a0*/  SHF.R.U32.HI R25, RZ, 0x1f, R16 ;  /* 0x0000001fff197819 */ /* 0x000fe20000011610 */
[----:B-1----:R-:W1:Y:S01]  /*03b0*/  LDC.64 R18, c[0x0][0x240] ;  /* 0x00009000ff127b82 */ /* 0x002e620000000a00 */
[----:B------:R-:W-:Y:S02]  /*03c0*/  IMAD.SHL.U32 R30, R9, 0x400, RZ ;  /* 0x00000400091e7824 */ /* 0x000fe400078e00ff */
[----:B------:R-:W-:Y:S01]  /*03d0*/  LEA.HI.SX32 R16, R16, R25, 0x11 ;  /* 0x0000001910107211 */ /* 0x000fe200078f8aff */
[----:B------:R-:W-:Y:S02]  /*03e0*/  IMAD.IADD R25, R21, 0x1, -R8 ;  /* 0x0000000115197824 */ /* 0x000fe400078e0a08 */
[----:B------:R-:W-:Y:S02]  /*03f0*/  IMAD R32, R11, 0x1b000, R32 ;  /* 0x0001b0000b207824 */ /* 0x000fe400078e0220 */
[----:B------:R-:W-:-:S02]  /*0400*/  IMAD R25, R16, 0x3000, R25 ;  /* 0x0000300010197824 */ /* 0x000fc400078e0219 */
[----:B----4-:R-:W-:-:S03]  /*0410*/  IMAD.WIDE R26, R9, 0x4, R34 ;  /* 0x00000004091a7825 */ /* 0x010fc600078e0222 */
[----:B------:R-:W-:Y:S02]  /*0420*/  SHF.R.S32.HI R11, RZ, 0x1f, R25 ;  /* 0x0000001fff0b7819 */ /* 0x000fe40000011419 */
[----:B------:R-:W-:Y:S01]  /*0430*/  IADD3 R31, P2, R30, R25, RZ ;  /* 0x000000191e1f7210 */ /* 0x000fe20007f5e0ff */
[----:B------:R-:W-:Y:S01]  /*0440*/  IMAD.MOV.U32 R8, RZ, RZ, 0x3e800000 ;  /* 0x3e800000ff087424 */ /* 0x000fe200078e00ff */
[----:B------:R-:W4:Y:S02]  /*0450*/  LDG.E.EL R26, desc[UR4][R26.64] ;  /* 0x000000041a1a7981 */ /* 0x000f24000c2e1900 */
[----:B------:R-:W-:Y:S01]  /*0460*/  LEA.HI.X.SX32 R30, R30, R11, 0x1, P2 ;  /* 0x0000000b1e1e7211 */ /* 0x000fe200010f0eff */
[----:B------:R-:W-:Y:S01]  /*0470*/  IMAD.WIDE R34, R29, 0x4, R34 ;  /* 0x000000041d227825 */ /* 0x000fe200078e0222 */
[----:B------:R-:W-:Y:S02]  /*0480*/  ISETP.GT.AND P2, PT, R9, 0x77, PT ;  /* 0x000000770900780c */ /* 0x000fe40003f44270 */
[C---:B------:R-:W-:Y:S01]  /*0490*/  SHF.L.U64.HI R30, R31.reuse, 0x2, R30 ;  /* 0x000000021f1e7819 */ /* 0x040fe2000001021e */
[----:B------:R-:W-:Y:S01]  /*04a0*/  IMAD.SHL.U32 R31, R31, 0x4, RZ ;  /* 0x000000041f1f7824 */ /* 0x000fe200078e00ff */
[----:B------:R-:W3:Y:S01]  /*04b0*/  LDG.E.EL R20, desc[UR4][R34.64] ;  /* 0x0000000422147981 */ /* 0x000ee2000c2e1900 */
[----:B--2---:R-:W-:-:S02]  /*04c0*/  FADD R17, R2, 9.9999997473787516356e-06 ;  /* 0x3727c5ac02117421 */ /* 0x004fc40000000000 */
[----:B------:R-:W2:Y:S04]  /*04d0*/  LDC.64 R2, c[0x0][0x238] ;  /* 0x00008e00ff027b82 */ /* 0x000ea80000000a00 */
[----:B------:R-:W1:Y:S02]  /*04e0*/  MUFU.SQRT R17, R17 ;  /* 0x0000001100117308 */ /* 0x000e640000002000 */
[C---:B01----:R-:W-:Y:S01]  /*04f0*/  FSETP.GT.AND P0, PT, R17.reuse, 8.50705917302346158658e+37, PT ;  /* 0x7e8000001100780b */ /* 0x043fe20003f04000 */
[----:B-----5:R-:W-:Y:S01]  /*0500*/  FADD R22, R10, 9.9999997473787516356e-06 ;  /* 0x3727c5ac0a167421 */ /* 0x020fe20000000000 */
[----:B------:R-:W-:-:S05]  /*0510*/  FSETP.GEU.AND P1, PT, R17, 1.175494350822287508e-38, PT ;  /* 0x008000001100780b */ /* 0x000fca0003f2e000 */
[----:B------:R-:W0:Y:S01]  /*0520*/  MUFU.SQRT R22, R22 ;  /* 0x0000001600167308 */ /* 0x000e220000002000 */
[----:B--2---:R-:W-:-:S04]  /*0530*/  IMAD.WIDE R10, R9, 0x4, R2 ;  /* 0x00000004090a7825 */ /* 0x004fc800078e0202 */
[----:B------:R-:W-:Y:S01]  /*0540*/  IMAD.WIDE R2, R29, 0x4, R2 ;  /* 0x000000041d027825 */ /* 0x000fe200078e0202 */
[----:B------:R-:W-:-:S03]  /*0550*/  FSEL R24, R8, 1, P0 ;  /* 0x3f80000008187808 */ /* 0x000fc60000000000 */
[----:B------:R-:W-:Y:S01]  /*0560*/  @P0 FMUL R17, R17, 0.25 ;  /* 0x3e80000011110820 */ /* 0x000fe20000400000 */
[C---:B0-----:R-:W-:Y:S01]  /*0570*/  FSETP.GT.AND P6, PT, R22.reuse, 8.50705917302346158658e+37, PT ;  /* 0x7e8000001600780b */ /* 0x041fe20003fc4000 */
[----:B------:R0:W2:Y:S01]  /*0580*/  LDG.E.EL R2, desc[UR4][R2.64] ;  /* 0x0000000402027981 */ /* 0x0000a2000c2e1900 */
[----:B------:R-:W-:Y:S02]  /*0590*/  FSETP.GEU.AND P5, PT, R22, 1.175494350822287508e-38, PT ;  /* 0x008000001600780b */ /* 0x000fe40003fae000 */
[C---:B------:R-:W-:Y:S01]  /*05a0*/  ISETP.GE.AND P0, PT, R29.reuse, 0x6c, PT ;  /* 0x0000006c1d00780c */ /* 0x040fe20003f06270 */
[----:B------:R-:W-:-:S04]  /*05b0*/  IMAD.WIDE R28, R29, 0x4, R18 ;  /* 0x000000041d1c7825 */ /* 0x000fc800078e0212 */
[----:B------:R-:W-:Y:S01]  /*05c0*/  @!P1 FMUL R17, R17, 16777216 ;  /* 0x4b80000011119820 */ /* 0x000fe20000400000 */
[----:B------:R-:W-:Y:S01]  /*05d0*/  @!P1 FMUL R24, R24, 16777216 ;  /* 0x4b80000018189820 */ /* 0x000fe20000400000 */
[----:B------:R-:W5:Y:S01]  /*05e0*/  LDG.E.EL R0, desc[UR4][R10.64] ;  /* 0x000000040a007981 */ /* 0x000f62000c2e1900 */
[C---:B------:R-:W-:Y:S01]  /*05f0*/  IMAD.WIDE R18, R9.reuse, 0x4, R18 ;  /* 0x0000000409127825 */ /* 0x040fe200078e0212 */
[----:B------:R-:W-:-:S03]  /*0600*/  ISETP.GE.AND P1, PT, R9, 0x6c, PT ;  /* 0x0000006c0900780c */ /* 0x000fc60003f26270 */
[----:B0-----:R-:W-:Y:S02]  /*0610*/  VIADD R3, R9, 0xffffff94 ;  /* 0xffffff9409037836 */ /* 0x001fe40000000000 */
[----:B------:R-:W-:Y:S01]  /*0620*/  @P6 FMUL R22, R22, 0.25 ;  /* 0x3e80000016166820 */ /* 0x000fe20000400000 */
[----:B------:R-:W-:Y:S01]  /*0630*/  FSEL R9, R8, 1, P6 ;  /* 0x3f80000008097808 */ /* 0x000fe20003000000 */
[----:B------:R-:W2:Y:S01]  /*0640*/  LDG.E.EL R23, desc[UR4][R28.64] ;  /* 0x000000041c177981 */ /* 0x000ea2000c2e1900 */
[----:B------:R-:W-:Y:S01]  /*0650*/  ISETP.GE.U32.AND P6, PT, R3, 0xc, PT ;  /* 0x0000000c0300780c */ /* 0x000fe20003fc6070 */
[----:B------:R-:W-:Y:S02]  /*0660*/  @!P5 FMUL R22, R22, 16777216 ;  /* 0x4b8000001616d820 */ /* 0x000fe40000400000 */
[----:B------:R0:W5:Y:S01]  /*0670*/  LDG.E.EL R3, desc[UR4][R18.64] ;  /* 0x0000000412037981 */ /* 0x000162000c2e1900 */
[----:B------:R-:W1:Y:S01]  /*0680*/  MUFU.RCP R25, R17 ;  /* 0x0000001100197308 */ /* 0x000e620000001000 */
[----:B0-----:R-:W0:Y:S07]  /*0690*/  LDC.64 R18, c[0x0][0x210] ;  /* 0x00008400ff127b82 */ /* 0x001e2e0000000a00 */
[----:B------:R-:W4:Y:S01]  /*06a0*/  MUFU.RCP R22, R22 ;  /* 0x0000001600167308 */ /* 0x000f220000001000 */
[----:B------:R-:W-:-:S02]  /*06b0*/  IMAD R11, R16, -0x21000, R21 ;  /* 0xfffdf000100b7824 */ /* 0x000fc400078e0215 */
[----:B------:R-:W-:Y:S01]  /*06c0*/  @!P5 FMUL R9, R9, 16777216 ;  /* 0x4b8000000909d820 */ /* 0x000fe20000400000 */
[----:B---3--:R-:W-:Y:S01]  /*06d0*/  SEL R27, R14, RZ, !P4 ;  /* 0x000000ff0e1b7207 */ /* 0x008fe20006000000 */
[----:B-1----:R-:W-:Y:S01]  /*06e0*/  FMUL R25, R25, R24 ;  /* 0x0000001819197220 */ /* 0x002fe20000400000 */
[----:B------:R-:W-:Y:S02]  /*06f0*/  SEL R24, R15, RZ, !P4 ;  /* 0x000000ff0f187207 */ /* 0x000fe40006000000 */
[----:B------:R-:W-:Y:S02]  /*0700*/  SEL R28, R13, RZ, !P4 ;  /* 0x000000ff0d1c7207 */ /* 0x000fe40006000000 */
[----:B------:R-:W-:Y:S02]  /*0710*/  SEL R29, R12, RZ, !P4 ;  /* 0x000000ff0c1d7207 */ /* 0x000fe40006000000 */
[----:B------:R-:W-:Y:S02]  /*0720*/  @P4 SEL R24, R7, RZ, P3 ;  /* 0x000000ff07184207 */ /* 0x000fe40001800000 */
[----:B------:R-:W-:-:S02]  /*0730*/  @P4 SEL R27, R6, RZ, P3 ;  /* 0x000000ff061b4207 */ /* 0x000fc40001800000 */
[----:B------:R-:W-:Y:S02]  /*0740*/  @P4 SEL R28, R5, RZ, P3 ;  /* 0x000000ff051c4207 */ /* 0x000fe40001800000 */
[----:B------:R-:W-:Y:S01]  /*0750*/  @P4 SEL R29, R4, RZ, P3 ;  /* 0x000000ff041d4207 */ /* 0x000fe20001800000 */
[----:B------:R-:W-:Y:S01]  /*0760*/  IMAD R16, R16, 0x1b000, R11 ;  /* 0x0001b00010107824 */ /* 0x000fe200078e020b */
[----:B------:R-:W-:Y:S02]  /*0770*/  IADD3 R34, P5, R31, UR8, RZ ;  /* 0x000000081f227c10 */ /* 0x000fe4000ffbe0ff */
[----:B------:R-:W-:Y:S01]  /*0780*/  IADD3 R14, P3, R31, UR6, RZ ;  /* 0x000000061f0e7c10 */ /* 0x000fe2000ff7e0ff */
[----:B----4-:R-:W-:Y:S01]  /*0790*/  FMUL R22, R22, R9 ;  /* 0x0000000916167220 */ /* 0x010fe20000400000 */
[----:B------:R-:W-:Y:S02]  /*07a0*/  CS2R R8, SRZ ;  /* 0x0000000000087805 */ /* 0x000fe4000001ff00 */
[----:B------:R-:W-:-:S02]  /*07b0*/  CS2R R10, SRZ ;  /* 0x00000000000a7805 */ /* 0x000fc4000001ff00 */
[----:B------:R-:W-:Y:S02]  /*07c0*/  CS2R R4, SRZ ;  /* 0x0000000000047805 */ /* 0x000fe4000001ff00 */
[----:B------:R-:W-:Y:S02]  /*07d0*/  CS2R R6, SRZ ;  /* 0x0000000000067805 */ /* 0x000fe4000001ff00 */
[----:B------:R-:W-:Y:S01]  /*07e0*/  IADD3.X R35, R30, UR9, RZ, P5, !PT ;  /* 0x000000091e237c10 */ /* 0x000fe2000affe4ff */
[--C-:B0-----:R-:W-:Y:S01]  /*07f0*/  IMAD.WIDE R12, R16, 0x4, R18.reuse ;  /* 0x00000004100c7825 */ /* 0x101fe200078e0212 */
[----:B------:R-:W-:Y:S02]  /*0800*/  IADD3.X R15, R30, UR7, RZ, P3, !PT ;  /* 0x000000071e0f7c10 */ /* 0x000fe40009ffe4ff */
[----:B------:R-:W-:Y:S01]  /*0810*/  CS2R R16, SRZ ;  /* 0x0000000000107805 */ /* 0x000fe2000001ff00 */
[----:B------:R-:W-:Y:S01]  /*0820*/  IMAD.WIDE R32, R32, 0x4, R18 ;  /* 0x0000000420207825 */ /* 0x000fe200078e0212 */
[----:B------:R-:W-:Y:S01]  /*0830*/  CS2R R18, SRZ ;  /* 0x0000000000127805 */ /* 0x000fe2000001ff00 */
[----:B------:R-:W3:Y:S04]  /*0840*/  @P2 LDG.E.128 R8, desc[UR4][R34.64+-0x78000] ;  /* 0xf880000422082981 */ /* 0x000ee8000c1e1d00 */
[----:B------:R0:W4:Y:S04]  /*0850*/  @!P6 LDG.E.128 R4, desc[UR4][R14.64+-0x6c000] ;  /* 0xf94000040e04e981 */ /* 0x000128000c1e1d00 */
[----:B------:R1:W2:Y:S01]  /*0860*/  @!P1 LDG.E.128 R16, desc[UR4][R12.64] ;  /* 0x000000040c109981 */ /* 0x0002a2000c1e1d00 */
[----:B0-----:R-:W-:-:S02]  /*0870*/  CS2R R14, SRZ ;  /* 0x00000000000e7805 */ /* 0x001fc4000001ff00 */
[----:B-1----:R-:W-:-:S06]  /*0880*/  CS2R R12, SRZ ;  /* 0x00000000000c7805 */ /* 0x002fcc000001ff00 */
[----:B------:R-:W5:Y:S01]  /*0890*/  @!P0 LDG.E.128 R12, desc[UR4][R32.64] ;  /* 0x00000004200c8981 */ /* 0x000f62000c1e1d00 */
[----:B---3--:R-:W-:Y:S02]  /*08a0*/  SEL R31, R8, RZ, P2 ;  /* 0x000000ff081f7207 */ /* 0x008fe40001000000 */
[----:B----4-:R-:W-:Y:S02]  /*08b0*/  SEL R4, R4, RZ, !P6 ;  /* 0x000000ff04047207 */ /* 0x010fe40007000000 */
[----:B------:R-:W-:Y:S02]  /*08c0*/  SEL R5, R5, RZ, !P6 ;  /* 0x000000ff05057207 */ /* 0x000fe40007000000 */
[----:B--2---:R-:W-:Y:S02]  /*08d0*/  SEL R16, R16, RZ, !P1 ;  /* 0x000000ff10107207 */ /* 0x004fe40004800000 */
[----:B------:R-:W-:Y:S02]  /*08e0*/  @P1 SEL R16, R4, R31, !P6 ;  /* 0x0000001f04101207 */ /* 0x000fe40007000000 */
[----:B------:R-:W-:-:S02]  /*08f0*/  SEL R4, R9, RZ, P2 ;  /* 0x000000ff09047207 */ /* 0x000fc40001000000 */
[----:B------:R-:W-:Y:S02]  /*0900*/  SEL R8, R11, RZ, P2 ;  /* 0x000000ff0b087207 */ /* 0x000fe40001000000 */
[----:B------:R-:W-:Y:S02]  /*0910*/  SEL R7, R7, RZ, !P6 ;  /* 0x000000ff07077207 */ /* 0x000fe40007000000 */
[----:B------:R-:W-:Y:S02]  /*0920*/  SEL R17, R17, RZ, !P1 ;  /* 0x000000ff11117207 */ /* 0x000fe40004800000 */
[----:B------:R-:W-:Y:S02]  /*0930*/  @P1 SEL R17, R5, R4, !P6 ;  /* 0x0000000405111207 */ /* 0x000fe40007000000 */
[----:B------:R-:W-:Y:S02]  /*0940*/  SEL R19, R19, RZ, !P1 ;  /* 0x000000ff13137207 */ /* 0x000fe40004800000 */
[----:B------:R-:W-:-:S02]  /*0950*/  SEL R5, R10, RZ, P2 ;  /* 0x000000ff0a057207 */ /* 0x000fc40001000000 */
[----:B------:R-:W-:Y:S02]  /*0960*/  SEL R6, R6, RZ, !P6 ;  /* 0x000000ff06067207 */ /* 0x000fe40007000000 */
[----:B------:R-:W-:Y:S01]  /*0970*/  SEL R18, R18, RZ, !P1 ;  /* 0x000000ff12127207 */ /* 0x000fe20004800000 */
[----:B------:R-:W-:Y:S01]  /*0980*/  FADD R30, -R26, R16 ;  /* 0x000000101a1e7221 */ /* 0x000fe20000000100 */
[----:B------:R-:W-:Y:S01]  /*0990*/  @P1 SEL R19, R7, R8, !P6 ;  /* 0x0000000807131207 */ /* 0x000fe20007000000 */
[----:B------:R-:W0:Y:S01]  /*09a0*/  LDC.64 R10, c[0x0][0x248] ;  /* 0x00009200ff0a7b82 */ /* 0x000e220000000a00 */
[----:B------:R-:W-:Y:S01]  /*09b0*/  @P1 SEL R18, R6, R5, !P6 ;  /* 0x0000000506121207 */ /* 0x000fe20007000000 */
[C---:B------:R-:W-:Y:S02]  /*09c0*/  FADD R6, -R26.reuse, R17 ;  /* 0x000000111a067221 */ /* 0x040fe40000000100 */
[----:B------:R-:W-:Y:S01]  /*09d0*/  FADD R8, -R26, R19 ;  /* 0x000000131a087221 */ /* 0x000fe20000000100 */
[----:B-----5:R-:W-:Y:S01]  /*09e0*/  SEL R5, R13, RZ, !P0 ;  /* 0x000000ff0d057207 */ /* 0x020fe20004000000 */
[C---:B------:R-:W-:Y:S01]  /*09f0*/  FMUL R13, R25.reuse, R6 ;  /* 0x00000006190d7220 */ /* 0x040fe20000400000 */
[----:B------:R-:W-:Y:S01]  /*0a00*/  SEL R4, R12, RZ, !P0 ;  /* 0x000000ff0c047207 */ /* 0x000fe20004000000 */
[----:B------:R-:W-:Y:S01]  /*0a10*/  FADD R12, -R26, R18 ;  /* 0x000000121a0c7221 */ /* 0x000fe20000000100 */
[----:B------:R-:W-:Y:S01]  /*0a20*/  SEL R6, R14, RZ, !P0 ;  /* 0x000000ff0e067207 */ /* 0x000fe20004000000 */
[----:B------:R-:W-:Y:S01]  /*0a30*/  FMUL R26, R25, R8 ;  /* 0x00000008191a7220 */ /* 0x000fe20000400000 */
[----:B------:R-:W-:Y:S01]  /*0a40*/  SEL R7, R15, RZ, !P0 ;  /* 0x000000ff0f077207 */ /* 0x000fe20004000000 */
[----:B------:R-:W1:Y:S01]  /*0a50*/  LDC.64 R8, c[0x0][0x250] ;  /* 0x00009400ff087b82 */ /* 0x000e620000000a00 */
[C---:B------:R-:W-:Y:S01]  /*0a60*/  FMUL R12, R25.reuse, R12 ;  /* 0x0000000c190c7220 */ /* 0x040fe20000400000 */
[----:B------:R-:W-:Y:S01]  /*0a70*/  FMUL R30, R25, R30 ;  /* 0x0000001e191e7220 */ /* 0x000fe20000400000 */
[----:B------:R-:W-:-:S02]  /*0a80*/  SEL R4, R4, R29, !P0 ;  /* 0x0000001d04047207 */ /* 0x000fc40004000000 */
[----:B------:R-:W-:Y:S02]  /*0a90*/  SEL R5, R5, R28, !P0 ;  /* 0x0000001c05057207 */ /* 0x000fe40004000000 */
[----:B------:R-:W-:Y:S02]  /*0aa0*/  SEL R6, R6, R27, !P0 ;  /* 0x0000001b06067207 */ /* 0x000fe40004000000 */
[----:B------:R-:W-:Y:S01]  /*0ab0*/  SEL R7, R7, R24, !P0 ;  /* 0x0000001807077207 */ /* 0x000fe20004000000 */
[C-C-:B------:R-:W-:Y:S01]  /*0ac0*/  FFMA R13, R0.reuse, R13, R3.reuse ;  /* 0x0000000d000d7223 */ /* 0x140fe20000000003 */
[C-C-:B------:R-:W-:Y:S01]  /*0ad0*/  FFMA R30, R0.reuse, R30, R3.reuse ;  /* 0x0000001e001e7223 */ /* 0x140fe20000000003 */
[C-C-:B------:R-:W-:Y:S01]  /*0ae0*/  FFMA R12, R0.reuse, R12, R3.reuse ;  /* 0x0000000c000c7223 */ /* 0x140fe20000000003 */
[----:B------:R-:W-:Y:S01]  /*0af0*/  FFMA R26, R0, R26, R3 ;  /* 0x0000001a001a7223 */ /* 0x000fe20000000003 */
[C---:B------:R-:W-:Y:S01]  /*0b00*/  FADD R15, -R20.reuse, R5 ;  /* 0x00000005140f7221 */ /* 0x040fe20000000100 */
[C---:B------:R-:W-:Y:S01]  /*0b10*/  FADD R3, -R20.reuse, R4 ;  /* 0x0000000414037221 */ /* 0x040fe20000000100 */
[C---:B------:R-:W-:Y:S01]  /*0b20*/  FADD R25, -R20.reuse, R6 ;  /* 0x0000000614197221 */ /* 0x040fe20000000100 */
[----:B------:R-:W-:Y:S01]  /*0b30*/  FADD R27, -R20, R7 ;  /* 0x00000007141b7221 */ /* 0x000fe20000000100 */
[C---:B------:R-:W-:Y:S01]  /*0b40*/  FMUL R15, R22.reuse, R15 ;  /* 0x0000000f160f7220 */ /* 0x040fe20000400000 */
[C---:B------:R-:W-:Y:S01]  /*0b50*/  FMUL R0, R22.reuse, R3 ;  /* 0x0000000316007220 */ /* 0x040fe20000400000 */
[C---:B------:R-:W-:Y:S01]  /*0b60*/  FMUL R20, R22.reuse, R25 ;  /* 0x0000001916147220 */ /* 0x040fe20000400000 */
[----:B------:R-:W-:Y:S01]  /*0b70*/  FMUL R14, R22, R27 ;  /* 0x0000001b160e7220 */ /* 0x000fe20000400000 */
[C-C-:B------:R-:W-:Y:S01]  /*0b80*/  FFMA R3, R2.reuse, R15, R23.reuse ;  /* 0x0000000f02037223 */ /* 0x140fe20000000017 */
[C-C-:B------:R-:W-:Y:S01]  /*0b90*/  FFMA R0, R2.reuse, R0, R23.reuse ;  /* 0x0000000002007223 */ /* 0x140fe20000000017 */
[--C-:B------:R-:W-:Y:S01]  /*0ba0*/  FFMA R22, R2, R20, R23.reuse ;  /* 0x0000001402167223 */ /* 0x100fe20000000017 */
[----:B------:R-:W-:Y:S01]  /*0bb0*/  FSETP.GEU.AND P1, PT, R12, RZ, PT ;  /* 0x000000ff0c00720b */ /* 0x000fe20003f2e000 */
[----:B------:R-:W-:Y:S01]  /*0bc0*/  FFMA R23, R2, R14, R23 ;  /* 0x0000000e02177223 */ /* 0x000fe20000000017 */
[----:B------:R-:W-:-:S02]  /*0bd0*/  FSETP.GEU.AND P0, PT, R26, RZ, PT ;  /* 0x000000ff1a00720b */ /* 0x000fc40003f0e000 */
[C---:B------:R-:W-:Y:S02]  /*0be0*/  FSETP.GEU.AND P2, PT, R13.reuse, RZ, PT ;  /* 0x000000ff0d00720b */ /* 0x040fe40003f4e000 */
[----:B------:R-:W-:Y:S02]  /*0bf0*/  FSETP.GEU.AND P3, PT, R30, RZ, PT ;  /* 0x000000ff1e00720b */ /* 0x000fe40003f6e000 */
[----:B------:R-:W-:Y:S02]  /*0c00*/  SEL R14, R12, RZ, P1 ;  /* 0x000000ff0c0e7207 */ /* 0x000fe40000800000 */
[----:B------:R-:W-:Y:S02]  /*0c10*/  SEL R15, R26, RZ, P0 ;  /* 0x000000ff1a0f7207 */ /* 0x000fe40000000000 */
[----:B------:R-:W-:Y:S02]  /*0c20*/  SEL R13, R13, RZ, P2 ;  /* 0x000000ff0d0d7207 */ /* 0x000fe40001000000 */
[----:B------:R-:W-:-:S02]  /*0c30*/  SEL R12, R30, RZ, P3 ;  /* 0x000000ff1e0c7207 */ /* 0x000fc40001800000 */
[----:B------:R-:W-:Y:S02]  /*0c40*/  FSETP.GEU.AND P0, PT, R23, RZ, PT ;  /* 0x000000ff1700720b */ /* 0x000fe40003f0e000 */
[----:B------:R-:W-:Y:S02]  /*0c50*/  FSETP.GEU.AND P1, PT, R22, RZ, PT ;  /* 0x000000ff1600720b */ /* 0x000fe40003f2e000 */
[----:B------:R-:W-:Y:S02]  /*0c60*/  FSETP.GEU.AND P2, PT, R3, RZ, PT ;  /* 0x000000ff0300720b */ /* 0x000fe40003f4e000 */
[----:B------:R-:W-:Y:S01]  /*0c70*/  FSETP.GEU.AND P3, PT, R0, RZ, PT ;  /* 0x000000ff0000720b */ /* 0x000fe20003f6e000 */
[----:B0-----:R-:W-:Y:S01]  /*0c80*/  IMAD.WIDE R10, R21, 0x4, R10 ;  /* 0x00000004150a7825 */ /* 0x001fe200078e020a */
[----:B------:R-:W-:Y:S02]  /*0c90*/  SEL R23, R23, RZ, P0 ;  /* 0x000000ff17177207 */ /* 0x000fe40000000000 */
[----:B------:R-:W-:Y:S01]  /*0ca0*/  SEL R22, R22, RZ, P1 ;  /* 0x000000ff16167207 */ /* 0x000fe20000800000 */
[----:B-1----:R-:W-:Y:S01]  /*0cb0*/  IMAD.WIDE R8, R21, 0x4, R8 ;  /* 0x0000000415087825 */ /* 0x002fe200078e0208 */
[----:B------:R-:W-:-:S02]  /*0cc0*/  SEL R21, R3, RZ, P2 ;  /* 0x000000ff03157207 */ /* 0x000fc40001000000 */
[----:B------:R-:W-:Y:S01]  /*0cd0*/  SEL R20, R0, RZ, P3 ;  /* 0x000000ff00147207 */ /* 0x000fe20001800000 */
[----:B------:R-:W-:Y:S04]  /*0ce0*/  STG.E.128 desc[UR4][R10.64], R16 ;  /* 0x000000100a007986 */ /* 0x000fe8000c101d04 */
[----:B------:R-:W-:Y:S04]  /*0cf0*/  STG.E.128 desc[UR4][R10.64+0x800], R4 ;  /* 0x000800040a007986 */ /* 0x000fe8000c101d04 */
[----:B------:R-:W-:Y:S04]  /*0d00*/  STG.E.128 desc[UR4][R8.64], R12 ;  /* 0x0000000c08007986 */ /* 0x000fe8000c101d04 */
[----:B------:R-:W-:Y:S01]  /*0d10*/  STG.E.128 desc[UR4][R8.64+0x800], R20 ;  /* 0x0008001408007986 */ /* 0x000fe2000c101d04 */
[----:B------:R-:W-:Y:S05]  /*0d20*/  EXIT ;  /* 0x000000000000794d */ /* 0x000fea0003800000 */
.L_x_0:
[----:B------:R-:W-:-:S00]  /*0d30*/  BRA `(.L_x_0) ;  /* 0xfffffffc00fc7947 */ /* 0x000fc0000383ffff */
[----:B------:R-:W-:-:S00]  /*0d40*/  NOP ;  /* 0x0000000000007918 */ /* 0x000fc00000000000 */
        /* <DEDUP_REMOVED lines=11> */
.L_x_1:


//--------------------- .nv.global.init           --------------------------
	.section	.nv.global.init,"aw",@progbits
.nv.global.init:
	.type		_$_str,@object
	.size		_$_str,(_$_str_$_2 - _$_str)
_$_str:
        /*0000*/ 	.byte	0x5f, 0x5f, 0x43, 0x55, 0x44, 0x41, 0x5f, 0x46, 0x54, 0x5a, 0x00
	.type		_$_str_$_2,@object
	.size		_$_str_$_2,(.L_1 - _$_str_$_2)
_$_str_$_2:
        /*000b*/ 	.byte	0x5f, 0x5f, 0x43, 0x55, 0x44, 0x41, 0x5f, 0x50, 0x52, 0x45, 0x43, 0x5f, 0x53, 0x51, 0x52, 0x54
        /*001b*/ 	.byte	0x00
.L_1:


//--------------------- .nv.constant0.triton_poi_fused__native_batch_norm_legit_no_training_cat_relu_32 --------------------------
	.section	.nv.constant0.triton_poi_fused__native_batch_norm_legit_no_training_cat_relu_32,"a",@progbits
	.sectionflags	@""
	.align	4
.nv.constant0.triton_poi_fused__native_batch_norm_legit_no_training_cat_relu_32:
	.zero		604
